//
// Generated by NVIDIA NVVM Compiler
//
// Compiler Build ID: CL-36424714
// Cuda compilation tools, release 13.0, V13.0.88
// Based on NVVM 20.0.0
//

.version 9.0
.target sm_100
.address_size 64

	// .globl	_Z16unary_exp_kernelPKfPfm

.visible .entry _Z16unary_exp_kernelPKfPfm(
	.param .u64 .ptr .align 1 _Z16unary_exp_kernelPKfPfm_param_0,
	.param .u64 .ptr .align 1 _Z16unary_exp_kernelPKfPfm_param_1,
	.param .u64 _Z16unary_exp_kernelPKfPfm_param_2
)
{
	.reg .pred 	%p<6>;
	.reg .b32 	%r<10>;
	.reg .b32 	%f<16>;
	.reg .b64 	%rd<24>;

	ld.param.u64 	%rd14, [_Z16unary_exp_kernelPKfPfm_param_0];
	ld.param.u64 	%rd15, [_Z16unary_exp_kernelPKfPfm_param_1];
	ld.param.u64 	%rd13, [_Z16unary_exp_kernelPKfPfm_param_2];
	cvta.to.global.u64 	%rd1, %rd15;
	cvta.to.global.u64 	%rd2, %rd14;
	mov.u32 	%r3, %ctaid.x;
	mov.u32 	%r4, %ntid.x;
	mov.u32 	%r5, %tid.x;
	mad.lo.s32 	%r6, %r3, %r4, %r5;
	shl.b32 	%r7, %r6, 2;
	cvt.u64.u32 	%rd3, %r7;
	or.b64  	%rd16, %rd3, 3;
	setp.lt.u64 	%p1, %rd16, %rd13;
	@%p1 bra 	$L__BB0_5;
	setp.le.u64 	%p2, %rd13, %rd3;
	@%p2 bra 	$L__BB0_4;
	add.s64 	%rd23, %rd3, 1;
	shl.b64 	%rd17, %rd3, 2;
	add.s64 	%rd22, %rd1, %rd17;
	add.s64 	%rd21, %rd2, %rd17;
	mov.b32 	%r9, 0;
$L__BB0_3:
	ld.global.nc.f32 	%f1, [%rd21];
	mul.f32 	%f2, %f1, 0f3FB8AA3B;
	ex2.approx.f32 	%f3, %f2;
	st.global.f32 	[%rd22], %f3;
	add.s32 	%r2, %r9, 1;
	setp.lt.u32 	%p3, %r9, 3;
	setp.lt.u64 	%p4, %rd23, %rd13;
	and.pred  	%p5, %p3, %p4;
	add.s64 	%rd23, %rd23, 1;
	add.s64 	%rd22, %rd22, 4;
	add.s64 	%rd21, %rd21, 4;
	mov.u32 	%r9, %r2;
	@%p5 bra 	$L__BB0_3;
$L__BB0_4:
	ret;
$L__BB0_5:
	shl.b64 	%rd18, %rd3, 2;
	add.s64 	%rd19, %rd2, %rd18;
	ld.global.nc.v4.f32 	{%f4, %f5, %f6, %f7}, [%rd19];
	mul.f32 	%f8, %f4, 0f3FB8AA3B;
	ex2.approx.f32 	%f9, %f8;
	mul.f32 	%f10, %f5, 0f3FB8AA3B;
	ex2.approx.f32 	%f11, %f10;
	mul.f32 	%f12, %f6, 0f3FB8AA3B;
	ex2.approx.f32 	%f13, %f12;
	mul.f32 	%f14, %f7, 0f3FB8AA3B;
	ex2.approx.f32 	%f15, %f14;
	add.s64 	%rd20, %rd1, %rd18;
	st.global.v4.f32 	[%rd20], {%f9, %f11, %f13, %f15};
	bra.uni 	$L__BB0_4;

}


// ===== COMPILED SASS (sm_100) =====

	.target	sm_100

	.elftype	@"ET_EXEC"


//--------------------- .note.nv.tkinfo           --------------------------
	.section	.note.nv.tkinfo,"",@"SHT_NOTE"
	.sectionflags	@"SHF_NOTE_NV_TKINFO"
	.tkinfo
        /*0018*/ 	.word	0x00000002
        /*0030*/ 	.string	""
        /*0030*/ 	.string	"ptxas"
        /*0030*/ 	.string	"Cuda compilation tools, release 13.0, V13.0.88"
        /*0030*/ 	.string	"Build cuda_13.0.r13.0/compiler.36424714_0"
        /*0030*/ 	.string	"-arch sm_100 -m 64 "



//--------------------- .note.nv.cuinfo           --------------------------
	.section	.note.nv.cuinfo,"",@"SHT_NOTE"
	.sectionflags	@"SHF_NOTE_NV_CUINFO"
        /*0018*/ 	.short	0x0002
        /*001a*/ 	.short	0x0064
        /*001c*/ 	.short	0x0082
	.zero		2


//--------------------- .nv.info                  --------------------------
	.section	.nv.info,"",@"SHT_CUDA_INFO"
	.align	4


	//----- nvinfo : EIATTR_REGCOUNT
	.align		4
        /*0000*/ 	.byte	0x04, 0x2f
        /*0002*/ 	.short	(.L_1 - .L_0)
	.align		4
.L_0:
        /*0004*/ 	.word	index@(_Z16unary_exp_kernelPKfPfm)
        /*0008*/ 	.word	0x0000000f


	//----- nvinfo : EIATTR_FRAME_SIZE
	.align		4
.L_1:
        /*000c*/ 	.byte	0x04, 0x11
        /*000e*/ 	.short	(.L_3 - .L_2)
	.align		4
.L_2:
        /*0010*/ 	.word	index@(_Z16unary_exp_kernelPKfPfm)
        /*0014*/ 	.word	0x00000000


	//----- nvinfo : EIATTR_MIN_STACK_SIZE
	.align		4
.L_3:
        /*0018*/ 	.byte	0x04, 0x12
        /*001a*/ 	.short	(.L_5 - .L_4)
	.align		4
.L_4:
        /*001c*/ 	.word	index@(_Z16unary_exp_kernelPKfPfm)
        /*0020*/ 	.word	0x00000000
.L_5:


//--------------------- .nv.compat                --------------------------
	.section	.nv.compat,"",@"SHT_CUDA_COMPAT_INFO"
	.align	4
        /*0000*/ 	.byte	0x02, 0x09, 0x00, 0x00, 0x02, 0x02, 0x01, 0x00, 0x02, 0x05, 0x05, 0x00, 0x03, 0x07, 0x01, 0x01
        /*0010*/ 	.byte	0x02, 0x03, 0x00, 0x00, 0x02, 0x06, 0x01, 0x00, 0x04, 0x0b, 0x08, 0x00, 0x01, 0x00, 0x00, 0x00
        /*0020*/ 	.byte	0x00, 0x00, 0x00, 0x00


//--------------------- .nv.info._Z16unary_exp_kernelPKfPfm --------------------------
	.section	.nv.info._Z16unary_exp_kernelPKfPfm,"",@"SHT_CUDA_INFO"
	.sectionflags	@""
	.align	4


	//----- nvinfo : EIATTR_CUDA_API_VERSION
	.align		4
        /*0000*/ 	.byte	0x04, 0x37
        /*0002*/ 	.short	(.L_7 - .L_6)
.L_6:
        /*0004*/ 	.word	0x00000082


	//----- nvinfo : EIATTR_KPARAM_INFO
	.align		4
.L_7:
        /*0008*/ 	.byte	0x04, 0x17
        /*000a*/ 	.short	(.L_9 - .L_8)
.L_8:
        /*000c*/ 	.word	0x00000000
        /*0010*/ 	.short	0x0002
        /*0012*/ 	.short	0x0010
        /*0014*/ 	.byte	0x00, 0xf0, 0x21, 0x00


	//----- nvinfo : EIATTR_KPARAM_INFO
	.align		4
.L_9:
        /*0018*/ 	.byte	0x04, 0x17
        /*001a*/ 	.short	(.L_11 - .L_10)
.L_10:
        /*001c*/ 	.word	0x00000000
        /*0020*/ 	.short	0x0001
        /*0022*/ 	.short	0x0008
        /*0024*/ 	.byte	0x00, 0xf5, 0x21, 0x00


	//----- nvinfo : EIATTR_KPARAM_INFO
	.align		4
.L_11:
        /*0028*/ 	.byte	0x04, 0x17
        /*002a*/ 	.short	(.L_13 - .L_12)
.L_12:
        /*002c*/ 	.word	0x00000000
        /*0030*/ 	.short	0x0000
        /*0032*/ 	.short	0x0000
        /*0034*/ 	.byte	0x00, 0xf5, 0x21, 0x00


	//----- nvinfo : EIATTR_SPARSE_MMA_MASK
	.align		4
.L_13:
        /*0038*/ 	.byte	0x03, 0x50
        /*003a*/ 	.short	0x0000


	//----- nvinfo : EIATTR_MAXREG_COUNT
	.align		4
        /*003c*/ 	.byte	0x03, 0x1b
        /*003e*/ 	.short	0x00ff


	//----- nvinfo : EIATTR_MERCURY_ISA_VERSION
	.align		4
        /*0040*/ 	.byte	0x03, 0x5f
        /*0042*/ 	.short	0x0101


	//----- nvinfo : EIATTR_VRC_CTA_INIT_COUNT
	.align		4
        /*0044*/ 	.byte	0x02, 0x4a
	.zero		1
	.zero		1


	//----- nvinfo : EIATTR_EXIT_INSTR_OFFSETS
	.align		4
        /*0048*/ 	.byte	0x04, 0x1c
        /*004a*/ 	.short	(.L_15 - .L_14)


	//   ....[0]....
.L_14:
        /*004c*/ 	.word	0x000000e0


	//   ....[1]....
        /*0050*/ 	.word	0x000002f0


	//   ....[2]....
        /*0054*/ 	.word	0x000004d0


	//----- nvinfo : EIATTR_CRS_STACK_SIZE
	.align		4
.L_15:
        /*0058*/ 	.byte	0x04, 0x1e
        /*005a*/ 	.short	(.L_17 - .L_16)
.L_16:
        /*005c*/ 	.word	0x00000000


	//----- nvinfo : EIATTR_CBANK_PARAM_SIZE
	.align		4
.L_17:
        /*0060*/ 	.byte	0x03, 0x19
        /*0062*/ 	.short	0x0018


	//----- nvinfo : EIATTR_PARAM_CBANK
	.align		4
        /*0064*/ 	.byte	0x04, 0x0a
        /*0066*/ 	.short	(.L_19 - .L_18)
	.align		4
.L_18:
        /*0068*/ 	.word	index@(.nv.constant0._Z16unary_exp_kernelPKfPfm)
        /*006c*/ 	.short	0x0380
        /*006e*/ 	.short	0x0018


	//----- nvinfo : EIATTR_SW_WAR
	.align		4
.L_19:
        /*0070*/ 	.byte	0x04, 0x36
        /*0072*/ 	.short	(.L_21 - .L_20)
.L_20:
        /*0074*/ 	.word	0x00000008
.L_21:


//--------------------- .nv.callgraph             --------------------------
	.section	.nv.callgraph,"",@"SHT_CUDA_CALLGRAPH"
	.align	4
	.sectionentsize	8
	.align		4
        /*0000*/ 	.word	0x00000000
	.align		4
        /*0004*/ 	.word	0xffffffff
	.align		4
        /*0008*/ 	.word	0x00000000
	.align		4
        /*000c*/ 	.word	0xfffffffe
	.align		4
        /*0010*/ 	.word	0x00000000
	.align		4
        /*0014*/ 	.word	0xfffffffd
	.align		4
        /*0018*/ 	.word	0x00000000
	.align		4
        /*001c*/ 	.word	0xfffffffc


//--------------------- .text._Z16unary_exp_kernelPKfPfm --------------------------
	.section	.text._Z16unary_exp_kernelPKfPfm,"ax",@progbits
	.align	128
        .global         _Z16unary_exp_kernelPKfPfm
        .type           _Z16unary_exp_kernelPKfPfm,@function
        .size           _Z16unary_exp_kernelPKfPfm,(.L_x_3 - _Z16unary_exp_kernelPKfPfm)
        .other          _Z16unary_exp_kernelPKfPfm,@"STO_CUDA_ENTRY STV_DEFAULT"
_Z16unary_exp_kernelPKfPfm:
.text._Z16unary_exp_kernelPKfPfm:
[----:B------:R-:W-:Y:S01]  /*0000*/  LDC R1, c[0x0][0x37c] ;  /* 0x0000df00ff017b82 */ /* 0x000fe20000000800 */
[----:B------:R-:W0:Y:S07]  /*0010*/  S2R R3, SR_TID.X ;  /* 0x0000000000037919 */ /* 0x000e2e0000002100 */
[----:B------:R-:W0:Y:S01]  /*0020*/  S2UR UR4, SR_CTAID.X ;  /* 0x00000000000479c3 */ /* 0x000e220000002500 */
[----:B------:R-:W1:Y:S07]  /*0030*/  LDCU.64 UR6, c[0x0][0x390] ;  /* 0x00007200ff0677ac */ /* 0x000e6e0008000a00 */
[----:B------:R-:W0:Y:S02]  /*0040*/  LDC R0, c[0x0][0x360] ;  /* 0x0000d800ff007b82 */ /* 0x000e240000000800 */
[----:B0-----:R-:W-:Y:S01]  /*0050*/  IMAD R0, R0, UR4, R3 ;  /* 0x0000000400007c24 */ /* 0x001fe2000f8e0203 */
[----:B------:R-:W0:Y:S03]  /*0060*/  LDCU.64 UR4, c[0x0][0x358] ;  /* 0x00006b00ff0477ac */ /* 0x000e260008000a00 */
[----:B------:R-:W-:-:S05]  /*0070*/  IMAD.SHL.U32 R0, R0, 0x4, RZ ;  /* 0x0000000400007824 */ /* 0x000fca00078e00ff */
[----:B------:R-:W-:-:S04]  /*0080*/  LOP3.LUT R2, R0, 0x3, RZ, 0xfc, !PT ;  /* 0x0000000300027812 */ /* 0x000fc800078efcff */
[----:B-1----:R-:W-:-:S04]  /*0090*/  ISETP.GE.U32.AND P0, PT, R2, UR6, PT ;  /* 0x0000000602007c0c */ /* 0x002fc8000bf06070 */
[----:B------:R-:W-:-:S13]  /*00a0*/  ISETP.GE.U32.AND.EX P0, PT, RZ, UR7, PT, P0 ;  /* 0x00000007ff007c0c */ /* 0x000fda000bf06100 */
[----:B0-----:R-:W-:Y:S05]  /*00b0*/  @!P0 BRA `(.L_x_0) ;  /* 0x0000000000908947 */ /* 0x001fea0003800000 */
[----:B------:R-:W-:-:S04]  /*00c0*/  ISETP.GE.U32.AND P0, PT, R0, UR6, PT ;  /* 0x0000000600007c0c */ /* 0x000fc8000bf06070 */
[----:B------:R-:W-:-:S13]  /*00d0*/  ISETP.GE.U32.AND.EX P0, PT, RZ, UR7, PT, P0 ;  /* 0x00000007ff007c0c */ /* 0x000fda000bf06100 */
[----:B------:R-:W-:Y:S05]  /*00e0*/  @P0 EXIT ;  /* 0x000000000000094d */ /* 0x000fea0003800000 */
[----:B------:R-:W0:Y:S01]  /*00f0*/  LDCU.128 UR8, c[0x0][0x380] ;  /* 0x00007000ff0877ac */ /* 0x000e220008000c00 */
[C---:B------:R-:W-:Y:S01]  /*0100*/  IMAD.SHL.U32 R2, R0.reuse, 0x4, RZ ;  /* 0x0000000400027824 */ /* 0x040fe200078e00ff */
[----:B------:R-:W-:Y:S02]  /*0110*/  IADD3 R10, P0, PT, R0, 0x1, RZ ;  /* 0x00000001000a7810 */ /* 0x000fe40007f1e0ff */
[----:B------:R-:W-:-:S03]  /*0120*/  SHF.R.U32.HI R0, RZ, 0x1e, R0 ;  /* 0x0000001eff007819 */ /* 0x000fc60000011600 */
[----:B------:R-:W-:Y:S01]  /*0130*/  IMAD.X R11, RZ, RZ, RZ, P0 ;  /* 0x000000ffff0b7224 */ /* 0x000fe200000e06ff */
[C---:B0-----:R-:W-:Y:S02]  /*0140*/  IADD3 R8, P1, PT, R2.reuse, UR10, RZ ;  /* 0x0000000a02087c10 */ /* 0x041fe4000ff3e0ff */
[----:B------:R-:W-:Y:S02]  /*0150*/  IADD3 R6, P2, PT, R2, UR8, RZ ;  /* 0x0000000802067c10 */ /* 0x000fe4000ff5e0ff */
[C---:B------:R-:W-:Y:S02]  /*0160*/  IADD3.X R9, PT, PT, R0.reuse, UR11, RZ, P1, !PT ;  /* 0x0000000b00097c10 */ /* 0x040fe40008ffe4ff */
[----:B------:R-:W-:Y:S01]  /*0170*/  IADD3.X R7, PT, PT, R0, UR9, RZ, P2, !PT ;  /* 0x0000000900077c10 */ /* 0x000fe200097fe4ff */
[----:B------:R-:W-:-:S08]  /*0180*/  IMAD.MOV.U32 R0, RZ, RZ, RZ ;  /* 0x000000ffff007224 */ /* 0x000fd000078e00ff */
.L_x_1:
[----:B------:R-:W-:Y:S02]  /*0190*/  IMAD.MOV.U32 R2, RZ, RZ, R6 ;  /* 0x000000ffff027224 */ /* 0x000fe400078e0006 */
[----:B------:R-:W-:-:S05]  /*01a0*/  IMAD.MOV.U32 R3, RZ, RZ, R7 ;  /* 0x000000ffff037224 */ /* 0x000fca00078e0007 */
[----:B------:R0:W2:Y:S01]  /*01b0*/  LDG.E.CONSTANT R2, desc[UR4][R2.64] ;  /* 0x0000000402027981 */ /* 0x0000a2000c1e9900 */
[C---:B------:R-:W-:Y:S01]  /*01c0*/  ISETP.LT.U32.AND P1, PT, R0.reuse, 0x3, PT ;  /* 0x000000030000780c */ /* 0x040fe20003f21070 */
[----:B------:R-:W-:Y:S01]  /*01d0*/  VIADD R0, R0, 0x1 ;  /* 0x0000000100007836 */ /* 0x000fe20000000000 */
[----:B------:R-:W-:-:S05]  /*01e0*/  IADD3 R6, P4, PT, R6, 0x4, RZ ;  /* 0x0000000406067810 */ /* 0x000fca0007f9e0ff */
[----:B------:R-:W-:Y:S02]  /*01f0*/  IMAD.X R7, RZ, RZ, R7, P4 ;  /* 0x000000ffff077224 */ /* 0x000fe400020e0607 */
[----:B0-----:R-:W-:Y:S02]  /*0200*/  IMAD.MOV.U32 R3, RZ, RZ, R9 ;  /* 0x000000ffff037224 */ /* 0x001fe400078e0009 */
[----:B--2---:R-:W-:Y:S01]  /*0210*/  FMUL R4, R2, 1.4426950216293334961 ;  /* 0x3fb8aa3b02047820 */ /* 0x004fe20000400000 */
[----:B------:R-:W-:Y:S02]  /*0220*/  MOV R2, R8 ;  /* 0x0000000800027202 */ /* 0x000fe40000000f00 */
[----:B------:R-:W-:Y:S02]  /*0230*/  IADD3 R8, P3, PT, R8, 0x4, RZ ;  /* 0x0000000408087810 */ /* 0x000fe40007f7e0ff */
[----:B------:R-:W-:Y:S02]  /*0240*/  FSETP.GEU.AND P0, PT, R4, -126, PT ;  /* 0xc2fc00000400780b */ /* 0x000fe40003f0e000 */
[----:B------:R-:W-:-:S11]  /*0250*/  IADD3.X R9, PT, PT, RZ, R9, RZ, P3, !PT ;  /* 0x00000009ff097210 */ /* 0x000fd60001ffe4ff */
[----:B------:R-:W-:-:S04]  /*0260*/  @!P0 FMUL R4, R4, 0.5 ;  /* 0x3f00000004048820 */ /* 0x000fc80000400000 */
[----:B------:R-:W0:Y:S02]  /*0270*/  MUFU.EX2 R5, R4 ;  /* 0x0000000400057308 */ /* 0x000e240000000800 */
[----:B0-----:R-:W-:Y:S01]  /*0280*/  @!P0 FMUL R5, R5, R5 ;  /* 0x0000000505058220 */ /* 0x001fe20000400000 */
[C---:B------:R-:W-:Y:S02]  /*0290*/  ISETP.GE.U32.AND P0, PT, R10.reuse, UR6, PT ;  /* 0x000000060a007c0c */ /* 0x040fe4000bf06070 */
[----:B------:R-:W-:Y:S02]  /*02a0*/  IADD3 R10, P2, PT, R10, 0x1, RZ ;  /* 0x000000010a0a7810 */ /* 0x000fe40007f5e0ff */
[----:B------:R0:W-:Y:S01]  /*02b0*/  STG.E desc[UR4][R2.64], R5 ;  /* 0x0000000502007986 */ /* 0x0001e2000c101904 */
[----:B------:R-:W-:Y:S02]  /*02c0*/  ISETP.GE.U32.AND.EX P0, PT, R11, UR7, PT, P0 ;  /* 0x000000070b007c0c */ /* 0x000fe4000bf06100 */
[----:B------:R-:W-:-:S11]  /*02d0*/  IMAD.X R11, RZ, RZ, R11, P2 ;  /* 0x000000ffff0b7224 */ /* 0x000fd600010e060b */
[----:B0-----:R-:W-:Y:S05]  /*02e0*/  @!P0 BRA P1, `(.L_x_1) ;  /* 0xfffffffc00a88947 */ /* 0x001fea000083ffff */
[----:B------:R-:W-:Y:S05]  /*02f0*/  EXIT ;  /* 0x000000000000794d */ /* 0x000fea0003800000 */
.L_x_0:
[----:B------:R-:W0:Y:S01]  /*0300*/  LDCU.128 UR8, c[0x0][0x380] ;  /* 0x00007000ff0877ac */ /* 0x000e220008000c00 */
[----:B------:R-:W-:Y:S01]  /*0310*/  IMAD.SHL.U32 R11, R0, 0x4, RZ ;  /* 0x00000004000b7824 */ /* 0x000fe200078e00ff */
[----:B------:R-:W-:-:S04]  /*0320*/  SHF.R.U32.HI R12, RZ, 0x1e, R0 ;  /* 0x0000001eff0c7819 */ /* 0x000fc80000011600 */
[----:B0-----:R-:W-:-:S04]  /*0330*/  IADD3 R2, P0, PT, R11, UR8, RZ ;  /* 0x000000080b027c10 */ /* 0x001fc8000ff1e0ff */
[----:B------:R-:W-:-:S05]  /*0340*/  IADD3.X R3, PT, PT, R12, UR9, RZ, P0, !PT ;  /* 0x000000090c037c10 */ /* 0x000fca00087fe4ff */
[----:B------:R0:W2:Y:S02]  /*0350*/  LDG.E.128.CONSTANT R4, desc[UR4][R2.64] ;  /* 0x0000000402047981 */ /* 0x0000a4000c1e9d00 */
[----:B0-----:R-:W-:-:S04]  /*0360*/  IADD3 R2, P4, PT, R11, UR10, RZ ;  /* 0x0000000a0b027c10 */ /* 0x001fc8000ff9e0ff */
[----:B------:R-:W-:Y:S01]  /*0370*/  IADD3.X R3, PT, PT, R12, UR11, RZ, P4, !PT ;  /* 0x0000000b0c037c10 */ /* 0x000fe2000a7fe4ff */
[----:B--2---:R-:W-:Y:S01]  /*0380*/  FMUL R0, R4, 1.4426950216293334961 ;  /* 0x3fb8aa3b04007820 */ /* 0x004fe20000400000 */
[----:B------:R-:W-:Y:S01]  /*0390*/  FMUL R8, R5, 1.4426950216293334961 ;  /* 0x3fb8aa3b05087820 */ /* 0x000fe20000400000 */
[----:B------:R-:W-:Y:S01]  /*03a0*/  FMUL R9, R6, 1.4426950216293334961 ;  /* 0x3fb8aa3b06097820 */ /* 0x000fe20000400000 */
[----:B------:R-:W-:Y:S02]  /*03b0*/  FMUL R10, R7, 1.4426950216293334961 ;  /* 0x3fb8aa3b070a7820 */ /* 0x000fe40000400000 */
[----:B------:R-:W-:Y:S02]  /*03c0*/  FSETP.GEU.AND P0, PT, R0, -126, PT ;  /* 0xc2fc00000000780b */ /* 0x000fe40003f0e000 */
[----:B------:R-:W-:Y:S02]  /*03d0*/  FSETP.GEU.AND P1, PT, R8, -126, PT ;  /* 0xc2fc00000800780b */ /* 0x000fe40003f2e000 */
[----:B------:R-:W-:-:S02]  /*03e0*/  FSETP.GEU.AND P2, PT, R9, -126, PT ;  /* 0xc2fc00000900780b */ /* 0x000fc40003f4e000 */
[----:B------:R-:W-:-:S07]  /*03f0*/  FSETP.GEU.AND P3, PT, R10, -126, PT ;  /* 0xc2fc00000a00780b */ /* 0x000fce0003f6e000 */
[----:B------:R-:W-:Y:S02]  /*0400*/  @!P0 FMUL R0, R0, 0.5 ;  /* 0x3f00000000008820 */ /* 0x000fe40000400000 */
[----:B------:R-:W-:Y:S02]  /*0410*/  @!P1 FMUL R8, R8, 0.5 ;  /* 0x3f00000008089820 */ /* 0x000fe40000400000 */
[----:B------:R-:W-:Y:S01]  /*0420*/  @!P2 FMUL R9, R9, 0.5 ;  /* 0x3f0000000909a820 */ /* 0x000fe20000400000 */
[----:B------:R-:W0:Y:S01]  /*0430*/  MUFU.EX2 R4, R0 ;  /* 0x0000000000047308 */ /* 0x000e220000000800 */
[----:B------:R-:W-:-:S07]  /*0440*/  @!P3 FMUL R10, R10, 0.5 ;  /* 0x3f0000000a0ab820 */ /* 0x000fce0000400000 */
[----:B------:R-:W1:Y:S08]  /*0450*/  MUFU.EX2 R5, R8 ;  /* 0x0000000800057308 */ /* 0x000e700000000800 */
[----:B------:R-:W2:Y:S01]  /*0460*/  MUFU.EX2 R6, R9 ;  /* 0x0000000900067308 */ /* 0x000ea20000000800 */
[----:B0-----:R-:W-:-:S07]  /*0470*/  @!P0 FMUL R4, R4, R4 ;  /* 0x0000000404048220 */ /* 0x001fce0000400000 */
[----:B------:R-:W0:Y:S01]  /*0480*/  MUFU.EX2 R7, R10 ;  /* 0x0000000a00077308 */ /* 0x000e220000000800 */
[----:B-1----:R-:W-:Y:S01]  /*0490*/  @!P1 FMUL R5, R5, R5 ;  /* 0x0000000505059220 */ /* 0x002fe20000400000 */
[----:B--2---:R-:W-:Y:S01]  /*04a0*/  @!P2 FMUL R6, R6, R6 ;  /* 0x000000060606a220 */ /* 0x004fe20000400000 */
[----:B0-----:R-:W-:-:S05]  /*04b0*/  @!P3 FMUL R7, R7, R7 ;  /* 0x000000070707b220 */ /* 0x001fca0000400000 */
[----:B------:R-:W-:Y:S01]  /*04c0*/  STG.E.128 desc[UR4][R2.64], R4 ;  /* 0x0000000402007986 */ /* 0x000fe2000c101d04 */
[----:B------:R-:W-:Y:S05]  /*04d0*/  EXIT ;  /* 0x000000000000794d */ /* 0x000fea0003800000 */
.L_x_2:
[----:B------:R-:W-:-:S00]  /*04e0*/  BRA `(.L_x_2) ;  /* 0xfffffffc00fc7947 */ /* 0x000fc0000383ffff */
[----:B------:R-:W-:-:S00]  /*04f0*/  NOP ;  /* 0x0000000000007918 */ /* 0x000fc00000000000 */
        /* <DEDUP_REMOVED lines=8> */
.L_x_3:


//--------------------- .nv.shared.reserved.0     --------------------------
	.section	.nv.shared.reserved.0,"aw",@nobits
	.weak		__nv_reservedSMEM_offset_0_alias
	.size		__nv_reservedSMEM_offset_0_alias, 0, 64
	.other		__nv_reservedSMEM_offset_0_alias,@"STO_CUDA_RESERVED_SHARED STV_DEFAULT"
__nv_reservedSMEM_offset_0_alias:
	.zero		0
	.zero		64


//--------------------- .nv.constant0._Z16unary_exp_kernelPKfPfm --------------------------
	.section	.nv.constant0._Z16unary_exp_kernelPKfPfm,"a",@progbits
	.sectionflags	@""
	.align	4
.nv.constant0._Z16unary_exp_kernelPKfPfm:
	.zero		920


//--------------------- SYMBOLS --------------------------

	.type		.nv.reservedSmem.offset0,@object
	.size		.nv.reservedSmem.offset0,0x4
